	.headerflags	@"EF_CUDA_TEXMODE_UNIFIED EF_CUDA_64BIT_ADDRESS EF_CUDA_ACCELERATORS EF_CUDA_SM90 EF_CUDA_VIRTUAL_SM(EF_CUDA_SM90)"
	.elftype	@"ET_EXEC"


//--------------------- .nv.info                  --------------------------
	.section	.nv.info,"",@"SHT_CUDA_INFO"
	.align	4


	//----- nvinfo : EIATTR_REGCOUNT
	.align		4
        /*0000*/ 	.byte	0x04, 0x2f
        /*0002*/ 	.short	(.L_1 - .L_0)
	.align		4
.L_0:
        /*0004*/ 	.word	index@(triton_poi_fused_cat_2)
        /*0008*/ 	.word	0x00000012


	//----- nvinfo : EIATTR_MIN_STACK_SIZE
	.align		4
.L_1:
        /*000c*/ 	.byte	0x04, 0x12
        /*000e*/ 	.short	(.L_3 - .L_2)
	.align		4
.L_2:
        /*0010*/ 	.word	index@(triton_poi_fused_cat_2)
        /*0014*/ 	.word	0x00000000


	//----- nvinfo : EIATTR_FRAME_SIZE
	.align		4
.L_3:
        /*0018*/ 	.byte	0x04, 0x11
        /*001a*/ 	.short	(.L_5 - .L_4)
	.align		4
.L_4:
        /*001c*/ 	.word	index@(triton_poi_fused_cat_2)
        /*0020*/ 	.word	0x00000000


	//----- nvinfo : EIATTR_MIN_STACK_SIZE
	.align		4
.L_5:
        /*0024*/ 	.byte	0x04, 0x12
        /*0026*/ 	.short	(.L_7 - .L_6)
	.align		4
.L_6:
        /*0028*/ 	.word	index@(triton_poi_fused_cat_2)
        /*002c*/ 	.word	0x00000000
.L_7:


//--------------------- .nv.info.triton_poi_fused_cat_2 --------------------------
	.section	.nv.info.triton_poi_fused_cat_2,"",@"SHT_CUDA_INFO"
	.sectionflags	@""
	.align	4


	//----- nvinfo : EIATTR_CUDA_API_VERSION
	.align		4
        /*0000*/ 	.byte	0x04, 0x37
        /*0002*/ 	.short	(.L_9 - .L_8)
.L_8:
        /*0004*/ 	.word	0x0000007c


	//----- nvinfo : EIATTR_KPARAM_INFO
	.align		4
.L_9:
        /*0008*/ 	.byte	0x04, 0x17
        /*000a*/ 	.short	(.L_11 - .L_10)
.L_10:
        /*000c*/ 	.word	0x00000000
        /*0010*/ 	.short	0x0003
        /*0012*/ 	.short	0x0018
        /*0014*/ 	.byte	0x00, 0xf0, 0x11, 0x00


	//----- nvinfo : EIATTR_KPARAM_INFO
	.align		4
.L_11:
        /*0018*/ 	.byte	0x04, 0x17
        /*001a*/ 	.short	(.L_13 - .L_12)
.L_12:
        /*001c*/ 	.word	0x00000000
        /*0020*/ 	.short	0x0002
        /*0022*/ 	.short	0x0010
        /*0024*/ 	.byte	0x00, 0xf4, 0x21, 0x00


	//----- nvinfo : EIATTR_KPARAM_INFO
	.align		4
.L_13:
        /*0028*/ 	.byte	0x04, 0x17
        /*002a*/ 	.short	(.L_15 - .L_14)
.L_14:
        /*002c*/ 	.word	0x00000000
        /*0030*/ 	.short	0x0001
        /*0032*/ 	.short	0x0008
        /*0034*/ 	.byte	0x00, 0xf4, 0x21, 0x00


	//----- nvinfo : EIATTR_KPARAM_INFO
	.align		4
.L_15:
        /*0038*/ 	.byte	0x04, 0x17
        /*003a*/ 	.short	(.L_17 - .L_16)
.L_16:
        /*003c*/ 	.word	0x00000000
        /*0040*/ 	.short	0x0000
        /*0042*/ 	.short	0x0000
        /*0044*/ 	.byte	0x00, 0xf4, 0x21, 0x00


	//----- nvinfo : EIATTR_SPARSE_MMA_MASK
	.align		4
.L_17:
        /*0048*/ 	.byte	0x03, 0x50
        /*004a*/ 	.short	0x0000


	//----- nvinfo : EIATTR_MAXREG_COUNT
	.align		4
        /*004c*/ 	.byte	0x03, 0x1b
        /*004e*/ 	.short	0x00ff


	//----- nvinfo : EIATTR_EXIT_INSTR_OFFSETS
	.align		4
        /*0050*/ 	.byte	0x04, 0x1c
        /*0052*/ 	.short	(.L_19 - .L_18)


	//   ....[0]....
.L_18:
        /*0054*/ 	.word	0x000002b0


	//   ....[1]....
        /*0058*/ 	.word	0x000002d0


	//----- nvinfo : EIATTR_REQNTID
	.align		4
.L_19:
        /*005c*/ 	.byte	0x04, 0x10
        /*005e*/ 	.short	(.L_21 - .L_20)
.L_20:
        /*0060*/ 	.word	0x00000080
        /*0064*/ 	.word	0x00000001
        /*0068*/ 	.word	0x00000001


	//----- nvinfo : EIATTR_CBANK_PARAM_SIZE
	.align		4
.L_21:
        /*006c*/ 	.byte	0x03, 0x19
        /*006e*/ 	.short	0x001c


	//----- nvinfo : EIATTR_PARAM_CBANK
	.align		4
        /*0070*/ 	.byte	0x04, 0x0a
        /*0072*/ 	.short	(.L_23 - .L_22)
	.align		4
.L_22:
        /*0074*/ 	.word	index@(.nv.constant0.triton_poi_fused_cat_2)
        /*0078*/ 	.short	0x0210
        /*007a*/ 	.short	0x001c


	//----- nvinfo : EIATTR_SW_WAR
	.align		4
.L_23:
        /*007c*/ 	.byte	0x04, 0x36
        /*007e*/ 	.short	(.L_25 - .L_24)
.L_24:
        /*0080*/ 	.word	0x00000008
.L_25:


//--------------------- .nv.callgraph             --------------------------
	.section	.nv.callgraph,"",@"SHT_CUDA_CALLGRAPH"
	.align	4
	.sectionentsize	8
	.align		4
        /*0000*/ 	.word	0x00000000
	.align		4
        /*0004*/ 	.word	0xffffffff
	.align		4
        /*0008*/ 	.word	0x00000000
	.align		4
        /*000c*/ 	.word	0xfffffffe
	.align		4
        /*0010*/ 	.word	0x00000000
	.align		4
        /*0014*/ 	.word	0xfffffffd
	.align		4
        /*0018*/ 	.word	0x00000000
	.align		4
        /*001c*/ 	.word	0xfffffffc


//--------------------- .text.triton_poi_fused_cat_2 --------------------------
	.section	.text.triton_poi_fused_cat_2,"ax",@progbits
	.align	128
        .global         triton_poi_fused_cat_2
        .type           triton_poi_fused_cat_2,@function
        .size           triton_poi_fused_cat_2,(.L_x_1 - triton_poi_fused_cat_2)
        .other          triton_poi_fused_cat_2,@"STO_CUDA_ENTRY STV_DEFAULT"
triton_poi_fused_cat_2:
.text.triton_poi_fused_cat_2:
[----:B------:R-:W0:Y:S02]  /*0000*/  LDC R1, c[0x0][0x28] ;  /* 0x00000a00ff017b82 */ /* 0x000e240000000800 */
[----:B------:R-:W1:Y:S01]  /*0010*/  S2R R0, SR_TID.X ;  /* 0x0000000000007919 */ /* 0x000e620000002100 */
[----:B------:R-:W2:Y:S01]  /*0020*/  LDC.64 R4, c[0x0][0x210] ;  /* 0x00008400ff047b82 */ /* 0x000ea20000000a00 */
[----:B------:R-:W-:Y:S01]  /*0030*/  IMAD.MOV.U32 R12, RZ, RZ, RZ ;  /* 0x000000ffff0c7224 */ /* 0x000fe200078e00ff */
[----:B------:R-:W-:Y:S01]  /*0040*/  ULDC.64 UR4, c[0x0][0x208] ;  /* 0x0000820000047ab9 */ /* 0x000fe20000000a00 */
[----:B------:R-:W3:Y:S01]  /*0050*/  S2R R7, SR_CTAID.X ;  /* 0x0000000000077919 */ /* 0x000ee20000002500 */
[----:B------:R-:W-:-:S04]  /*0060*/  IMAD.MOV.U32 R14, RZ, RZ, RZ ;  /* 0x000000ffff0e7224 */ /* 0x000fc800078e00ff */
[----:B------:R-:W4:Y:S01]  /*0070*/  LDC.64 R2, c[0x0][0x218] ;  /* 0x00008600ff027b82 */ /* 0x000f220000000a00 */
[----:B-1----:R-:W-:-:S05]  /*0080*/  LOP3.LUT R0, R0, 0x7f, RZ, 0xc0, !PT ;  /* 0x0000007f00007812 */ /* 0x002fca00078ec0ff */
[----:B---3--:R-:W-:-:S04]  /*0090*/  IMAD R7, R7, 0x80, R0 ;  /* 0x0000008007077824 */ /* 0x008fc800078e0200 */
[C---:B------:R-:W-:Y:S01]  /*00a0*/  IMAD.HI R8, R7.reuse, 0x66666667, RZ ;  /* 0x6666666707087827 */ /* 0x040fe200078e02ff */
[----:B------:R-:W-:-:S04]  /*00b0*/  ISETP.GE.AND P2, PT, R7, 0x140, PT ;  /* 0x000001400700780c */ /* 0x000fc80003f46270 */
[----:B------:R-:W-:-:S04]  /*00c0*/  SHF.R.U32.HI R9, RZ, 0x1f, R8 ;  /* 0x0000001fff097819 */ /* 0x000fc80000011608 */
[CC--:B------:R-:W-:Y:S02]  /*00d0*/  LEA.HI.SX32 R0, R8.reuse, R9.reuse, 0x1f ;  /* 0x0000000908007211 */ /* 0x0c0fe400078ffaff */
[----:B------:R-:W-:Y:S02]  /*00e0*/  LEA.HI.SX32 R11, R8, R9, 0x1b ;  /* 0x00000009080b7211 */ /* 0x000fe400078fdaff */
[----:B------:R-:W-:Y:S01]  /*00f0*/  SHF.R.S32.HI R13, RZ, 0x1f, R0 ;  /* 0x0000001fff0d7819 */ /* 0x000fe20000011400 */
[----:B------:R-:W-:-:S03]  /*0100*/  IMAD R10, R0, -0x5, R7 ;  /* 0xfffffffb000a7824 */ /* 0x000fc600078e0207 */
[----:B------:R-:W-:Y:S02]  /*0110*/  LEA.HI R6, R13, R0, RZ, 0x4 ;  /* 0x000000000d067211 */ /* 0x000fe400078f20ff */
[----:B------:R-:W-:Y:S02]  /*0120*/  ISETP.GE.AND P3, PT, R10, 0x4, PT ;  /* 0x000000040a00780c */ /* 0x000fe40003f66270 */
[----:B------:R-:W-:Y:S02]  /*0130*/  LOP3.LUT R15, R6, 0xfffffff0, RZ, 0xc0, !PT ;  /* 0xfffffff0060f7812 */ /* 0x000fe400078ec0ff */
[----:B------:R-:W-:Y:S02]  /*0140*/  ISETP.LT.AND P0, PT, R7, 0x140, !P3 ;  /* 0x000001400700780c */ /* 0x000fe40005f01270 */
[----:B------:R-:W-:Y:S01]  /*0150*/  ISETP.GT.AND P1, PT, R10, 0x3, !P2 ;  /* 0x000000030a00780c */ /* 0x000fe20005724270 */
[----:B------:R-:W-:-:S04]  /*0160*/  IMAD.IADD R6, R0, 0x1, -R15 ;  /* 0x0000000100067824 */ /* 0x000fc800078e0a0f */
[----:B------:R-:W-:-:S04]  /*0170*/  IMAD R15, R11, 0x40, R6 ;  /* 0x000000400b0f7824 */ /* 0x000fc800078e0206 */
[----:B------:R-:W-:-:S04]  /*0180*/  IMAD R7, R10, 0x10, R15 ;  /* 0x000000100a077824 */ /* 0x000fc800078e020f */
[----:B--2---:R-:W-:-:S04]  /*0190*/  IMAD.WIDE R4, R7, 0x4, R4 ;  /* 0x0000000407047825 */ /* 0x004fc800078e0204 */
[----:B----4-:R-:W-:Y:S01]  /*01a0*/  IMAD.WIDE R6, R15, 0x4, R2 ;  /* 0x000000040f067825 */ /* 0x010fe200078e0202 */
[----:B------:R-:W2:Y:S01]  /*01b0*/  @P0 LDG.E.EL R12, desc[UR4][R4.64] ;  /* 0x00000004040c0981 */ /* 0x000ea2000c2e1900 */
[----:B------:R-:W-:Y:S01]  /*01c0*/  LEA.HI.SX32 R8, R8, R9, 0x1d ;  /* 0x0000000908087211 */ /* 0x000fe200078feaff */
[----:B------:R-:W1:Y:S02]  /*01d0*/  LDC.64 R2, c[0x0][0x220] ;  /* 0x00008800ff027b82 */ /* 0x000e640000000a00 */
[----:B------:R-:W3:Y:S01]  /*01e0*/  @P1 LDG.E.EL R14, desc[UR4][R6.64] ;  /* 0x00000004060e1981 */ /* 0x000ee2000c2e1900 */
[----:B------:R-:W-:Y:S01]  /*01f0*/  LEA.HI R9, R8, R8, RZ, 0x2 ;  /* 0x0000000808097211 */ /* 0x000fe200078f10ff */
[----:B------:R-:W-:Y:S01]  /*0200*/  IMAD R10, R11, 0x50, R10 ;  /* 0x000000500b0a7824 */ /* 0x000fe200078e020a */
[----:B------:R-:W-:Y:S02]  /*0210*/  LEA.HI R13, R13, R0, RZ, 0x2 ;  /* 0x000000000d0d7211 */ /* 0x000fe400078f10ff */
[----:B------:R-:W-:-:S02]  /*0220*/  LOP3.LUT R9, R9, 0xfffffffc, RZ, 0xc0, !PT ;  /* 0xfffffffc09097812 */ /* 0x000fc400078ec0ff */
[----:B------:R-:W-:-:S03]  /*0230*/  LOP3.LUT R13, R13, 0x3ffffffc, RZ, 0xc0, !PT ;  /* 0x3ffffffc0d0d7812 */ /* 0x000fc600078ec0ff */
[----:B------:R-:W-:Y:S02]  /*0240*/  IMAD.IADD R9, R8, 0x1, -R9 ;  /* 0x0000000108097824 */ /* 0x000fe400078e0a09 */
[----:B------:R-:W-:Y:S02]  /*0250*/  IMAD.IADD R13, R0, 0x1, -R13 ;  /* 0x00000001000d7824 */ /* 0x000fe400078e0a0d */
[----:B------:R-:W-:-:S04]  /*0260*/  IMAD R10, R9, 0x5, R10 ;  /* 0x00000005090a7824 */ /* 0x000fc800078e020a */
[----:B------:R-:W-:-:S04]  /*0270*/  IMAD R13, R13, 0x14, R10 ;  /* 0x000000140d0d7824 */ /* 0x000fc800078e020a */
[----:B-1----:R-:W-:Y:S01]  /*0280*/  IMAD.WIDE R2, R13, 0x4, R2 ;  /* 0x000000040d027825 */ /* 0x002fe200078e0202 */
[----:B--2---:R-:W-:Y:S02]  /*0290*/  SEL R5, R12, RZ, P0 ;  /* 0x000000ff0c057207 */ /* 0x004fe40000000000 */
[----:B---3--:R-:W-:Y:S01]  /*02a0*/  @P3 SEL R5, R14, RZ, P1 ;  /* 0x000000ff0e053207 */ /* 0x008fe20000800000 */
[----:B------:R-:W-:Y:S06]  /*02b0*/  @P2 EXIT ;  /* 0x000000000000294d */ /* 0x000fec0003800000 */
[----:B------:R-:W-:Y:S01]  /*02c0*/  STG.E desc[UR4][R2.64], R5 ;  /* 0x0000000502007986 */ /* 0x000fe2000c101904 */
[----:B------:R-:W-:Y:S05]  /*02d0*/  EXIT ;  /* 0x000000000000794d */ /* 0x000fea0003800000 */
.L_x_0:
[----:B------:R-:W-:-:S00]  /*02e0*/  BRA `(.L_x_0) ;  /* 0xfffffffc00fc7947 */ /* 0x000fc0000383ffff */
[----:B------:R-:W-:-:S00]  /*02f0*/  NOP ;  /* 0x0000000000007918 */ /* 0x000fc00000000000 */
        /* <DEDUP_REMOVED lines=8> */
.L_x_1:


//--------------------- .nv.constant0.triton_poi_fused_cat_2 --------------------------
	.section	.nv.constant0.triton_poi_fused_cat_2,"a",@progbits
	.sectionflags	@""
	.align	4
.nv.constant0.triton_poi_fused_cat_2:
	.zero		556
